	.headerflags	@"EF_CUDA_TEXMODE_UNIFIED EF_CUDA_64BIT_ADDRESS EF_CUDA_SM80 EF_CUDA_VIRTUAL_SM(EF_CUDA_SM80)"
	.elftype	@"ET_EXEC"


//--------------------- .nv.info                  --------------------------
	.section	.nv.info,"",@"SHT_CUDA_INFO"
	.align	4


	//----- nvinfo : EIATTR_REGCOUNT
	.align		4
        /*0000*/ 	.byte	0x04, 0x2f
        /*0002*/ 	.short	(.L_1 - .L_0)
	.align		4
.L_0:
        /*0004*/ 	.word	index@(kernel1)
        /*0008*/ 	.word	0x00000004


	//----- nvinfo : EIATTR_MIN_STACK_SIZE
	.align		4
.L_1:
        /*000c*/ 	.byte	0x04, 0x12
        /*000e*/ 	.short	(.L_3 - .L_2)
	.align		4
.L_2:
        /*0010*/ 	.word	index@(kernel1)
        /*0014*/ 	.word	0x00000000


	//----- nvinfo : EIATTR_FRAME_SIZE
	.align		4
.L_3:
        /*0018*/ 	.byte	0x04, 0x11
        /*001a*/ 	.short	(.L_5 - .L_4)
	.align		4
.L_4:
        /*001c*/ 	.word	index@(kernel1)
        /*0020*/ 	.word	0x00000000


	//----- nvinfo : EIATTR_MIN_STACK_SIZE
	.align		4
.L_5:
        /*0024*/ 	.byte	0x04, 0x12
        /*0026*/ 	.short	(.L_7 - .L_6)
	.align		4
.L_6:
        /*0028*/ 	.word	index@(kernel1)
        /*002c*/ 	.word	0x00000000
.L_7:


//--------------------- .nv.info.kernel1          --------------------------
	.section	.nv.info.kernel1,"",@"SHT_CUDA_INFO"
	.sectionflags	@""
	.align	4


	//----- nvinfo : EIATTR_CUDA_API_VERSION
	.align		4
        /*0000*/ 	.byte	0x04, 0x37
        /*0002*/ 	.short	(.L_9 - .L_8)
.L_8:
        /*0004*/ 	.word	0x0000007c


	//----- nvinfo : EIATTR_SW2861232_WAR
	.align		4
.L_9:
        /*0008*/ 	.byte	0x01, 0x35
	.zero		2


	//----- nvinfo : EIATTR_MAXREG_COUNT
	.align		4
        /*000c*/ 	.byte	0x03, 0x1b
        /*000e*/ 	.short	0x00ff


	//----- nvinfo : EIATTR_EXIT_INSTR_OFFSETS
	.align		4
        /*0010*/ 	.byte	0x04, 0x1c
        /*0012*/ 	.short	(.L_11 - .L_10)


	//   ....[0]....
.L_10:
        /*0014*/ 	.word	0x00000010


	//----- nvinfo : EIATTR_MAX_THREADS
	.align		4
.L_11:
        /*0018*/ 	.byte	0x04, 0x05
        /*001a*/ 	.short	(.L_13 - .L_12)
.L_12:
        /*001c*/ 	.word	0x00000080
        /*0020*/ 	.word	0x00000001
        /*0024*/ 	.word	0x00000001
.L_13:


//--------------------- .nv.callgraph             --------------------------
	.section	.nv.callgraph,"",@"SHT_CUDA_CALLGRAPH"
	.align	4
	.sectionentsize	8
	.align		4
        /*0000*/ 	.word	0x00000000
	.align		4
        /*0004*/ 	.word	0xffffffff
	.align		4
        /*0008*/ 	.word	0x00000000
	.align		4
        /*000c*/ 	.word	0xfffffffe
	.align		4
        /*0010*/ 	.word	0x00000000
	.align		4
        /*0014*/ 	.word	0xfffffffd
	.align		4
        /*0018*/ 	.word	0x00000000
	.align		4
        /*001c*/ 	.word	0xfffffffc


//--------------------- .nv.rel.action            --------------------------
	.section	.nv.rel.action,"",@"SHT_CUDA_RELOCINFO"
	.align	8
	.sectionentsize	8
        /*0000*/ 	.byte	0x73, 0x00, 0x00, 0x00, 0x00, 0x00, 0x00, 0x00, 0x00, 0x00, 0x00, 0x11, 0x25, 0x00, 0x05, 0x36


//--------------------- .nv.constant0.kernel1     --------------------------
	.section	.nv.constant0.kernel1,"a",@progbits
	.sectionflags	@""
	.align	4
.nv.constant0.kernel1:
	.zero		352


//--------------------- .text.kernel1             --------------------------
	.section	.text.kernel1,"ax",@progbits
	.sectioninfo	@"SHI_REGISTERS=4"
	.align	128
        .global         kernel1
        .type           kernel1,@function
        .size           kernel1,(.L_x_1 - kernel1)
        .other          kernel1,@"STO_CUDA_ENTRY STV_DEFAULT"
kernel1:
.text.kernel1:
[----:B------:R-:W-:Y:S02]  /*0000*/  MOV R1, c[0x0][0x28] ;  /* 0x00000a0000017a02 */ /* 0x000fe40000000f00 */
[----:B------:R-:W-:Y:S05]  /*0010*/  EXIT ;  /* 0x000000000000794d */ /* 0x000fea0003800000 */
.L_x_0:
[----:B------:R-:W-:-:S00]  /*0020*/  BRA `(.L_x_0) ;  /* 0xfffffff000007947 */ /* 0x000fc0000383ffff */
[----:B------:R-:W-:-:S00]  /*0030*/  NOP ;  /* 0x0000000000007918 */ /* 0x000fc00000000000 */
        /* <DEDUP_REMOVED lines=12> */
.L_x_1:
